	.headerflags	@"EF_CUDA_TEXMODE_UNIFIED EF_CUDA_64BIT_ADDRESS EF_CUDA_ACCELERATORS EF_CUDA_SM90 EF_CUDA_VIRTUAL_SM(EF_CUDA_SM90)"
	.elftype	@"ET_EXEC"


//--------------------- .nv.info                  --------------------------
	.section	.nv.info,"",@"SHT_CUDA_INFO"
	.align	4


	//----- nvinfo : EIATTR_REGCOUNT
	.align		4
        /*0000*/ 	.byte	0x04, 0x2f
        /*0002*/ 	.short	(.L_1 - .L_0)
	.align		4
.L_0:
        /*0004*/ 	.word	index@(triton_poi_fused__to_copy_add_arange_clamp_mul_sub_30)
        /*0008*/ 	.word	0x0000000a


	//----- nvinfo : EIATTR_MIN_STACK_SIZE
	.align		4
.L_1:
        /*000c*/ 	.byte	0x04, 0x12
        /*000e*/ 	.short	(.L_3 - .L_2)
	.align		4
.L_2:
        /*0010*/ 	.word	index@(triton_poi_fused__to_copy_add_arange_clamp_mul_sub_30)
        /*0014*/ 	.word	0x00000000


	//----- nvinfo : EIATTR_FRAME_SIZE
	.align		4
.L_3:
        /*0018*/ 	.byte	0x04, 0x11
        /*001a*/ 	.short	(.L_5 - .L_4)
	.align		4
.L_4:
        /*001c*/ 	.word	index@(triton_poi_fused__to_copy_add_arange_clamp_mul_sub_30)
        /*0020*/ 	.word	0x00000000


	//----- nvinfo : EIATTR_MIN_STACK_SIZE
	.align		4
.L_5:
        /*0024*/ 	.byte	0x04, 0x12
        /*0026*/ 	.short	(.L_7 - .L_6)
	.align		4
.L_6:
        /*0028*/ 	.word	index@(triton_poi_fused__to_copy_add_arange_clamp_mul_sub_30)
        /*002c*/ 	.word	0x00000000
.L_7:


//--------------------- .nv.info.triton_poi_fused__to_copy_add_arange_clamp_mul_sub_30 --------------------------
	.section	.nv.info.triton_poi_fused__to_copy_add_arange_clamp_mul_sub_30,"",@"SHT_CUDA_INFO"
	.sectionflags	@""
	.align	4


	//----- nvinfo : EIATTR_CUDA_API_VERSION
	.align		4
        /*0000*/ 	.byte	0x04, 0x37
        /*0002*/ 	.short	(.L_9 - .L_8)
.L_8:
        /*0004*/ 	.word	0x0000007c


	//----- nvinfo : EIATTR_KPARAM_INFO
	.align		4
.L_9:
        /*0008*/ 	.byte	0x04, 0x17
        /*000a*/ 	.short	(.L_11 - .L_10)
.L_10:
        /*000c*/ 	.word	0x00000000
        /*0010*/ 	.short	0x0001
        /*0012*/ 	.short	0x0008
        /*0014*/ 	.byte	0x00, 0xf0, 0x11, 0x00


	//----- nvinfo : EIATTR_KPARAM_INFO
	.align		4
.L_11:
        /*0018*/ 	.byte	0x04, 0x17
        /*001a*/ 	.short	(.L_13 - .L_12)
.L_12:
        /*001c*/ 	.word	0x00000000
        /*0020*/ 	.short	0x0000
        /*0022*/ 	.short	0x0000
        /*0024*/ 	.byte	0x00, 0xf4, 0x21, 0x00


	//----- nvinfo : EIATTR_SPARSE_MMA_MASK
	.align		4
.L_13:
        /*0028*/ 	.byte	0x03, 0x50
        /*002a*/ 	.short	0x0000


	//----- nvinfo : EIATTR_MAXREG_COUNT
	.align		4
        /*002c*/ 	.byte	0x03, 0x1b
        /*002e*/ 	.short	0x00ff


	//----- nvinfo : EIATTR_EXIT_INSTR_OFFSETS
	.align		4
        /*0030*/ 	.byte	0x04, 0x1c
        /*0032*/ 	.short	(.L_15 - .L_14)


	//   ....[0]....
.L_14:
        /*0034*/ 	.word	0x00000110


	//   ....[1]....
        /*0038*/ 	.word	0x00000140


	//----- nvinfo : EIATTR_REQNTID
	.align		4
.L_15:
        /*003c*/ 	.byte	0x04, 0x10
        /*003e*/ 	.short	(.L_17 - .L_16)
.L_16:
        /*0040*/ 	.word	0x00000020
        /*0044*/ 	.word	0x00000001
        /*0048*/ 	.word	0x00000001


	//----- nvinfo : EIATTR_CBANK_PARAM_SIZE
	.align		4
.L_17:
        /*004c*/ 	.byte	0x03, 0x19
        /*004e*/ 	.short	0x000c


	//----- nvinfo : EIATTR_PARAM_CBANK
	.align		4
        /*0050*/ 	.byte	0x04, 0x0a
        /*0052*/ 	.short	(.L_19 - .L_18)
	.align		4
.L_18:
        /*0054*/ 	.word	index@(.nv.constant0.triton_poi_fused__to_copy_add_arange_clamp_mul_sub_30)
        /*0058*/ 	.short	0x0210
        /*005a*/ 	.short	0x000c


	//----- nvinfo : EIATTR_SW_WAR
	.align		4
.L_19:
        /*005c*/ 	.byte	0x04, 0x36
        /*005e*/ 	.short	(.L_21 - .L_20)
.L_20:
        /*0060*/ 	.word	0x00000008
.L_21:


//--------------------- .nv.callgraph             --------------------------
	.section	.nv.callgraph,"",@"SHT_CUDA_CALLGRAPH"
	.align	4
	.sectionentsize	8
	.align		4
        /*0000*/ 	.word	0x00000000
	.align		4
        /*0004*/ 	.word	0xffffffff
	.align		4
        /*0008*/ 	.word	0x00000000
	.align		4
        /*000c*/ 	.word	0xfffffffe
	.align		4
        /*0010*/ 	.word	0x00000000
	.align		4
        /*0014*/ 	.word	0xfffffffd
	.align		4
        /*0018*/ 	.word	0x00000000
	.align		4
        /*001c*/ 	.word	0xfffffffc


//--------------------- .text.triton_poi_fused__to_copy_add_arange_clamp_mul_sub_30 --------------------------
	.section	.text.triton_poi_fused__to_copy_add_arange_clamp_mul_sub_30,"ax",@progbits
	.align	128
        .global         triton_poi_fused__to_copy_add_arange_clamp_mul_sub_30
        .type           triton_poi_fused__to_copy_add_arange_clamp_mul_sub_30,@function
        .size           triton_poi_fused__to_copy_add_arange_clamp_mul_sub_30,(.L_x_1 - triton_poi_fused__to_copy_add_arange_clamp_mul_sub_30)
        .other          triton_poi_fused__to_copy_add_arange_clamp_mul_sub_30,@"STO_CUDA_ENTRY STV_DEFAULT"
triton_poi_fused__to_copy_add_arange_clamp_mul_sub_30:
.text.triton_poi_fused__to_copy_add_arange_clamp_mul_sub_30:
[----:B------:R-:W0:Y:S02]  /*0000*/  LDC R1, c[0x0][0x28] ;  /* 0x00000a00ff017b82 */ /* 0x000e240000000800 */
[----:B------:R-:W1:Y:S01]  /*0010*/  S2R R6, SR_TID.X ;  /* 0x0000000000067919 */ /* 0x000e620000002100 */
[----:B------:R-:W-:Y:S01]  /*0020*/  IMAD.MOV.U32 R3, RZ, RZ, 0x40000000 ;  /* 0x40000000ff037424 */ /* 0x000fe200078e00ff */
[----:B------:R-:W2:Y:S01]  /*0030*/  S2R R5, SR_CTAID.X ;  /* 0x0000000000057919 */ /* 0x000ea20000002500 */
[C---:B-1----:R-:W-:Y:S02]  /*0040*/  LOP3.LUT R0, R6.reuse, 0x7, RZ, 0xc0, !PT ;  /* 0x0000000706007812 */ /* 0x042fe400078ec0ff */
[----:B------:R-:W-:-:S03]  /*0050*/  LOP3.LUT P0, RZ, R6, 0x18, RZ, 0xc0, !PT ;  /* 0x0000001806ff7812 */ /* 0x000fc6000780c0ff */
[----:B--2---:R-:W-:-:S05]  /*0060*/  IMAD R5, R5, 0x8, R0 ;  /* 0x0000000805057824 */ /* 0x004fca00078e0200 */
[----:B------:R-:W-:Y:S02]  /*0070*/  I2FP.F32.S32 R0, R5 ;  /* 0x0000000500007245 */ /* 0x000fe40000201400 */
[----:B------:R-:W-:-:S03]  /*0080*/  ISETP.LT.AND P0, PT, R5, 0x8, !P0 ;  /* 0x000000080500780c */ /* 0x000fc60004701270 */
[----:B------:R-:W-:-:S04]  /*0090*/  FADD R0, R0, 0.5 ;  /* 0x3f00000000007421 */ /* 0x000fc80000000000 */
[----:B------:R-:W-:Y:S02]  /*00a0*/  FFMA R0, R0, R3, -0.5 ;  /* 0xbf00000000007423 */ /* 0x000fe40000000003 */
[----:B------:R-:W1:Y:S03]  /*00b0*/  LDC.64 R2, c[0x0][0x210] ;  /* 0x00008400ff027b82 */ /* 0x000e660000000a00 */
[----:B------:R-:W-:-:S04]  /*00c0*/  FMNMX R0, RZ, R0, !PT ;  /* 0x00000000ff007209 */ /* 0x000fc80007800000 */
[----:B------:R-:W2:Y:S02]  /*00d0*/  F2I.TRUNC.NTZ R4, R0 ;  /* 0x0000000000047305 */ /* 0x000ea4000020f100 */
[----:B--2---:R-:W-:Y:S01]  /*00e0*/  I2FP.F32.S32 R7, R4 ;  /* 0x0000000400077245 */ /* 0x004fe20000201400 */
[----:B-1----:R-:W-:-:S04]  /*00f0*/  IMAD.WIDE R2, R5, 0x4, R2 ;  /* 0x0000000405027825 */ /* 0x002fc800078e0202 */
[----:B------:R-:W-:Y:S01]  /*0100*/  FADD.SAT R7, R0, -R7 ;  /* 0x8000000700077221 */ /* 0x000fe20000002000 */
[----:B------:R-:W-:Y:S06]  /*0110*/  @!P0 EXIT ;  /* 0x000000000000894d */ /* 0x000fec0003800000 */
[----:B------:R-:W-:Y:S02]  /*0120*/  ULDC.64 UR4, c[0x0][0x208] ;  /* 0x0000820000047ab9 */ /* 0x000fe40000000a00 */
[----:B------:R-:W-:Y:S01]  /*0130*/  STG.E desc[UR4][R2.64], R7 ;  /* 0x0000000702007986 */ /* 0x000fe2000c101904 */
[----:B------:R-:W-:Y:S05]  /*0140*/  EXIT ;  /* 0x000000000000794d */ /* 0x000fea0003800000 */
.L_x_0:
[----:B------:R-:W-:-:S00]  /*0150*/  BRA `(.L_x_0) ;  /* 0xfffffffc00fc7947 */ /* 0x000fc0000383ffff */
[----:B------:R-:W-:-:S00]  /*0160*/  NOP ;  /* 0x0000000000007918 */ /* 0x000fc00000000000 */
        /* <DEDUP_REMOVED lines=9> */
.L_x_1:


//--------------------- .nv.constant0.triton_poi_fused__to_copy_add_arange_clamp_mul_sub_30 --------------------------
	.section	.nv.constant0.triton_poi_fused__to_copy_add_arange_clamp_mul_sub_30,"a",@progbits
	.sectionflags	@""
	.align	4
.nv.constant0.triton_poi_fused__to_copy_add_arange_clamp_mul_sub_30:
	.zero		540
